	.headerflags	@"EF_CUDA_TEXMODE_UNIFIED EF_CUDA_64BIT_ADDRESS EF_CUDA_ACCELERATORS EF_CUDA_SM90 EF_CUDA_VIRTUAL_SM(EF_CUDA_SM90)"
	.elftype	@"ET_EXEC"


//--------------------- .nv.info                  --------------------------
	.section	.nv.info,"",@"SHT_CUDA_INFO"
	.align	4


	//----- nvinfo : EIATTR_REGCOUNT
	.align		4
        /*0000*/ 	.byte	0x04, 0x2f
        /*0002*/ 	.short	(.L_3 - .L_2)
	.align		4
.L_2:
        /*0004*/ 	.word	index@(triton_poi_fused_tanh_4)
        /*0008*/ 	.word	0x0000000c


	//----- nvinfo : EIATTR_MIN_STACK_SIZE
	.align		4
.L_3:
        /*000c*/ 	.byte	0x04, 0x12
        /*000e*/ 	.short	(.L_5 - .L_4)
	.align		4
.L_4:
        /*0010*/ 	.word	index@(triton_poi_fused_tanh_4)
        /*0014*/ 	.word	0x00000000


	//----- nvinfo : EIATTR_FRAME_SIZE
	.align		4
.L_5:
        /*0018*/ 	.byte	0x04, 0x11
        /*001a*/ 	.short	(.L_7 - .L_6)
	.align		4
.L_6:
        /*001c*/ 	.word	index@(triton_poi_fused_tanh_4)
        /*0020*/ 	.word	0x00000000


	//----- nvinfo : EIATTR_MIN_STACK_SIZE
	.align		4
.L_7:
        /*0024*/ 	.byte	0x04, 0x12
        /*0026*/ 	.short	(.L_9 - .L_8)
	.align		4
.L_8:
        /*0028*/ 	.word	index@(triton_poi_fused_tanh_4)
        /*002c*/ 	.word	0x00000000
.L_9:


//--------------------- .nv.info.triton_poi_fused_tanh_4 --------------------------
	.section	.nv.info.triton_poi_fused_tanh_4,"",@"SHT_CUDA_INFO"
	.sectionflags	@""
	.align	4


	//----- nvinfo : EIATTR_CUDA_API_VERSION
	.align		4
        /*0000*/ 	.byte	0x04, 0x37
        /*0002*/ 	.short	(.L_11 - .L_10)
.L_10:
        /*0004*/ 	.word	0x0000007c


	//----- nvinfo : EIATTR_KPARAM_INFO
	.align		4
.L_11:
        /*0008*/ 	.byte	0x04, 0x17
        /*000a*/ 	.short	(.L_13 - .L_12)
.L_12:
        /*000c*/ 	.word	0x00000000
        /*0010*/ 	.short	0x0002
        /*0012*/ 	.short	0x0010
        /*0014*/ 	.byte	0x00, 0xf0, 0x11, 0x00


	//----- nvinfo : EIATTR_KPARAM_INFO
	.align		4
.L_13:
        /*0018*/ 	.byte	0x04, 0x17
        /*001a*/ 	.short	(.L_15 - .L_14)
.L_14:
        /*001c*/ 	.word	0x00000000
        /*0020*/ 	.short	0x0001
        /*0022*/ 	.short	0x0008
        /*0024*/ 	.byte	0x00, 0xf4, 0x21, 0x00


	//----- nvinfo : EIATTR_KPARAM_INFO
	.align		4
.L_15:
        /*0028*/ 	.byte	0x04, 0x17
        /*002a*/ 	.short	(.L_17 - .L_16)
.L_16:
        /*002c*/ 	.word	0x00000000
        /*0030*/ 	.short	0x0000
        /*0032*/ 	.short	0x0000
        /*0034*/ 	.byte	0x00, 0xf4, 0x21, 0x00


	//----- nvinfo : EIATTR_SPARSE_MMA_MASK
	.align		4
.L_17:
        /*0038*/ 	.byte	0x03, 0x50
        /*003a*/ 	.short	0x0000


	//----- nvinfo : EIATTR_MAXREG_COUNT
	.align		4
        /*003c*/ 	.byte	0x03, 0x1b
        /*003e*/ 	.short	0x00ff


	//----- nvinfo : EIATTR_EXIT_INSTR_OFFSETS
	.align		4
        /*0040*/ 	.byte	0x04, 0x1c
        /*0042*/ 	.short	(.L_19 - .L_18)


	//   ....[0]....
.L_18:
        /*0044*/ 	.word	0x00000340


	//   ....[1]....
        /*0048*/ 	.word	0x00000360


	//----- nvinfo : EIATTR_REQNTID
	.align		4
.L_19:
        /*004c*/ 	.byte	0x04, 0x10
        /*004e*/ 	.short	(.L_21 - .L_20)
.L_20:
        /*0050*/ 	.word	0x00000080
        /*0054*/ 	.word	0x00000001
        /*0058*/ 	.word	0x00000001


	//----- nvinfo : EIATTR_CRS_STACK_SIZE
	.align		4
.L_21:
        /*005c*/ 	.byte	0x04, 0x1e
        /*005e*/ 	.short	(.L_23 - .L_22)
.L_22:
        /*0060*/ 	.word	0x00000000


	//----- nvinfo : EIATTR_CBANK_PARAM_SIZE
	.align		4
.L_23:
        /*0064*/ 	.byte	0x03, 0x19
        /*0066*/ 	.short	0x0014


	//----- nvinfo : EIATTR_PARAM_CBANK
	.align		4
        /*0068*/ 	.byte	0x04, 0x0a
        /*006a*/ 	.short	(.L_25 - .L_24)
	.align		4
.L_24:
        /*006c*/ 	.word	index@(.nv.constant0.triton_poi_fused_tanh_4)
        /*0070*/ 	.short	0x0210
        /*0072*/ 	.short	0x0014


	//----- nvinfo : EIATTR_SW_WAR
	.align		4
.L_25:
        /*0074*/ 	.byte	0x04, 0x36
        /*0076*/ 	.short	(.L_27 - .L_26)
.L_26:
        /*0078*/ 	.word	0x00000008
.L_27:


//--------------------- .nv.callgraph             --------------------------
	.section	.nv.callgraph,"",@"SHT_CUDA_CALLGRAPH"
	.align	4
	.sectionentsize	8
	.align		4
        /*0000*/ 	.word	0x00000000
	.align		4
        /*0004*/ 	.word	0xffffffff
	.align		4
        /*0008*/ 	.word	0x00000000
	.align		4
        /*000c*/ 	.word	0xfffffffe
	.align		4
        /*0010*/ 	.word	0x00000000
	.align		4
        /*0014*/ 	.word	0xfffffffd
	.align		4
        /*0018*/ 	.word	0x00000000
	.align		4
        /*001c*/ 	.word	0xfffffffc


//--------------------- .nv.constant4             --------------------------
	.section	.nv.constant4,"a",@progbits
	.align	8
	.align		8
.nv.constant4:
        /*0000*/ 	.dword	_$_str
	.align		8
        /*0008*/ 	.dword	_$_str_$_2


//--------------------- .text.triton_poi_fused_tanh_4 --------------------------
	.section	.text.triton_poi_fused_tanh_4,"ax",@progbits
	.align	128
        .global         triton_poi_fused_tanh_4
        .type           triton_poi_fused_tanh_4,@function
        .size           triton_poi_fused_tanh_4,(.L_x_4 - triton_poi_fused_tanh_4)
        .other          triton_poi_fused_tanh_4,@"STO_CUDA_ENTRY STV_DEFAULT"
triton_poi_fused_tanh_4:
.text.triton_poi_fused_tanh_4:
[----:B------:R-:W0:Y:S02]  /*0000*/  LDC R1, c[0x0][0x28] ;  /* 0x00000a00ff017b82 */ /* 0x000e240000000800 */
[----:B------:R-:W1:Y:S01]  /*0010*/  S2R R2, SR_TID.X ;  /* 0x0000000000027919 */ /* 0x000e620000002100 */
[----:B------:R-:W2:Y:S01]  /*0020*/  LDC.64 R6, c[0x0][0x210] ;  /* 0x00008400ff067b82 */ /* 0x000ea20000000a00 */
[----:B------:R-:W-:Y:S01]  /*0030*/  ULDC.64 UR4, c[0x0][0x208] ;  /* 0x0000820000047ab9 */ /* 0x000fe20000000a00 */
[----:B------:R-:W3:Y:S01]  /*0040*/  S2R R3, SR_CTAID.X ;  /* 0x0000000000037919 */ /* 0x000ee20000002500 */
[----:B-1----:R-:W-:-:S05]  /*0050*/  LOP3.LUT R2, R2, 0x7f, RZ, 0xc0, !PT ;  /* 0x0000007f02027812 */ /* 0x002fca00078ec0ff */
[----:B---3--:R-:W-:-:S05]  /*0060*/  IMAD R2, R3, 0x80, R2 ;  /* 0x0000008003027824 */ /* 0x008fca00078e0202 */
[----:B------:R-:W-:Y:S02]  /*0070*/  SHF.R.S32.HI R3, RZ, 0x1f, R2 ;  /* 0x0000001fff037819 */ /* 0x000fe40000011402 */
[----:B------:R-:W-:Y:S02]  /*0080*/  ISETP.GE.AND P0, PT, R2, 0x400, PT ;  /* 0x000004000200780c */ /* 0x000fe40003f06270 */
[----:B------:R-:W-:-:S04]  /*0090*/  LEA.HI R3, R3, R2, RZ, 0x4 ;  /* 0x0000000203037211 */ /* 0x000fc800078f20ff */
[C---:B------:R-:W-:Y:S02]  /*00a0*/  SHF.L.U32 R0, R3.reuse, 0x2, RZ ;  /* 0x0000000203007819 */ /* 0x040fe400000006ff */
[----:B------:R-:W-:Y:S02]  /*00b0*/  LOP3.LUT R3, R3, 0xfffffff0, RZ, 0xc0, !PT ;  /* 0xfffffff003037812 */ /* 0x000fe400078ec0ff */
[----:B------:R-:W-:-:S04]  /*00c0*/  LOP3.LUT R0, R0, 0xffffffc0, RZ, 0xc0, !PT ;  /* 0xffffffc000007812 */ /* 0x000fc800078ec0ff */
[----:B------:R-:W-:Y:S01]  /*00d0*/  IADD3 R3, R0, R2, -R3 ;  /* 0x0000000200037210 */ /* 0x000fe20007ffe803 */
[----:B------:R-:W-:-:S04]  /*00e0*/  IMAD.MOV.U32 R0, RZ, RZ, RZ ;  /* 0x000000ffff007224 */ /* 0x000fc800078e00ff */
[----:B--2---:R-:W-:Y:S01]  /*00f0*/  IMAD.WIDE R4, R3, 0x4, R6 ;  /* 0x0000000403047825 */ /* 0x004fe200078e0206 */
[----:B------:R-:W-:-:S04]  /*0100*/  IADD3 R3, R3, 0x20, RZ ;  /* 0x0000002003037810 */ /* 0x000fc80007ffe0ff */
[----:B------:R-:W2:Y:S01]  /*0110*/  @!P0 LDG.E R0, desc[UR4][R4.64] ;  /* 0x0000000404008981 */ /* 0x000ea2000c1e1900 */
[----:B------:R-:W-:Y:S02]  /*0120*/  IMAD.MOV.U32 R8, RZ, RZ, RZ ;  /* 0x000000ffff087224 */ /* 0x000fe400078e00ff */
[----:B------:R-:W-:-:S05]  /*0130*/  IMAD.WIDE R6, R3, 0x4, R6 ;  /* 0x0000000403067825 */ /* 0x000fca00078e0206 */
[----:B------:R-:W3:Y:S01]  /*0140*/  @!P0 LDG.E R8, desc[UR4][R6.64] ;  /* 0x0000000406088981 */ /* 0x000ee2000c1e1900 */
[----:B------:R-:W-:Y:S01]  /*0150*/  BSSY B0, `(.L_x_0) ;  /* 0x000001c000007945 */ /* 0x000fe20003800000 */
[----:B--2---:R-:W-:-:S04]  /*0160*/  SEL R0, R0, RZ, !P0 ;  /* 0x000000ff00007207 */ /* 0x004fc80004000000 */
[----:B------:R-:W-:Y:S02]  /*0170*/  FSETP.NAN.AND P1, PT, R0, R0, PT ;  /* 0x000000000000720b */ /* 0x000fe40003f28000 */
[----:B---3--:R-:W-:-:S04]  /*0180*/  SEL R3, R8, RZ, !P0 ;  /* 0x000000ff08037207 */ /* 0x008fc80004000000 */
[----:B------:R-:W-:-:S07]  /*0190*/  FSETP.GEU.AND P2, PT, R0, R3, PT ;  /* 0x000000030000720b */ /* 0x000fce0003f4e000 */
[----:B------:R-:W-:-:S06]  /*01a0*/  @!P1 FSEL R0, R0, R3, !P2 ;  /* 0x0000000300009208 */ /* 0x000fcc0005000000 */
[----:B------:R-:W1:Y:S02]  /*01b0*/  MUFU.SQRT R0, R0 ;  /* 0x0000000000007308 */ /* 0x000e640000002000 */
[----:B-1----:R-:W-:-:S04]  /*01c0*/  FADD R9, R0, R0 ;  /* 0x0000000000097221 */ /* 0x002fc80000000000 */
[----:B------:R-:W-:-:S05]  /*01d0*/  FADD.FTZ R5, R9, -RZ ;  /* 0x800000ff09057221 */ /* 0x000fca0000010000 */
[----:B------:R-:W-:-:S13]  /*01e0*/  FSETP.GE.AND P1, PT, R5, 0.60000002384185791016, PT ;  /* 0x3f19999a0500780b */ /* 0x000fda0003f26000 */
[----:B------:R-:W-:Y:S05]  /*01f0*/  @!P1 BRA `(.L_x_1) ;  /* 0x0000000000289947 */ /* 0x000fea0003800000 */
[C---:B------:R-:W-:Y:S01]  /*0200*/  FMUL R0, R5.reuse, 2.8853900432586669922 ;  /* 0x4038aa3b05007820 */ /* 0x040fe20000400000 */
[----:B------:R-:W-:Y:S01]  /*0210*/  HFMA2.MMA R4, -RZ, RZ, 1.875, 0 ;  /* 0x3f800000ff047435 */ /* 0x000fe200000001ff */
[----:B------:R-:W-:-:S04]  /*0220*/  FSETP.GE.AND P1, PT, R5, 9.010913848876953125, PT ;  /* 0x41102cb40500780b */ /* 0x000fc80003f26000 */
[----:B------:R-:W1:Y:S02]  /*0230*/  MUFU.EX2 R0, R0 ;  /* 0x0000000000007308 */ /* 0x000e640000000800 */
[----:B-1----:R-:W-:-:S06]  /*0240*/  FADD R3, R0, 1 ;  /* 0x3f80000000037421 */ /* 0x002fcc0000000000 */
[----:B------:R-:W1:Y:S02]  /*0250*/  MUFU.RCP R3, R3 ;  /* 0x0000000300037308 */ /* 0x000e640000001000 */
[----:B-1----:R-:W-:-:S05]  /*0260*/  FFMA.FTZ R4, R3, -2, R4 ;  /* 0xc000000003047823 */ /* 0x002fca0000010004 */
[----:B------:R-:W-:-:S04]  /*0270*/  FSEL R4, R4, 1, !P1 ;  /* 0x3f80000004047808 */ /* 0x000fc80004800000 */
[----:B------:R-:W-:Y:S01]  /*0280*/  LOP3.LUT R7, R4, 0x80000000, R9, 0xf8, !PT ;  /* 0x8000000004077812 */ /* 0x000fe200078ef809 */
[----:B------:R-:W-:Y:S06]  /*0290*/  BRA `(.L_x_2) ;  /* 0x00000000001c7947 */ /* 0x000fec0003800000 */
.L_x_1:
[----:B------:R-:W-:Y:S02]  /*02a0*/  IMAD.MOV.U32 R0, RZ, RZ, 0x3c80f082 ;  /* 0x3c80f082ff007424 */ /* 0x000fe400078e00ff */
[----:B------:R-:W-:-:S04]  /*02b0*/  FMUL R3, R9, R9 ;  /* 0x0000000909037220 */ /* 0x000fc80000400000 */
[----:B------:R-:W-:-:S04]  /*02c0*/  FFMA.FTZ R0, R3, R0, -0.052303962409496307373 ;  /* 0xbd563cae03007423 */ /* 0x000fc80000010000 */
[----:B------:R-:W-:-:S04]  /*02d0*/  FFMA.FTZ R0, R3, R0, 0.1331529766321182251 ;  /* 0x3e08594103007423 */ /* 0x000fc80000010000 */
[----:B------:R-:W-:-:S04]  /*02e0*/  FFMA.FTZ R0, R3, R0, -0.33332768082618713379 ;  /* 0xbeaaa9ed03007423 */ /* 0x000fc80000010000 */
[----:B------:R-:W-:-:S04]  /*02f0*/  FFMA.FTZ R0, R3, R0, RZ ;  /* 0x0000000003007223 */ /* 0x000fc800000100ff */
[----:B------:R-:W-:-:S07]  /*0300*/  FFMA.FTZ R7, R9, R0, R9 ;  /* 0x0000000009077223 */ /* 0x000fce0000010009 */
.L_x_2:
[----:B------:R-:W-:Y:S05]  /*0310*/  BSYNC B0 ;  /* 0x0000000000007941 */ /* 0x000fea0003800000 */
.L_x_0:
[----:B------:R-:W1:Y:S02]  /*0320*/  LDC.64 R4, c[0x0][0x218] ;  /* 0x00008600ff047b82 */ /* 0x000e640000000a00 */
[----:B-1----:R-:W-:Y:S01]  /*0330*/  IMAD.WIDE R2, R2, 0x4, R4 ;  /* 0x0000000402027825 */ /* 0x002fe200078e0204 */
[----:B------:R-:W-:Y:S06]  /*0340*/  @P0 EXIT ;  /* 0x000000000000094d */ /* 0x000fec0003800000 */
[----:B------:R-:W-:Y:S01]  /*0350*/  STG.E desc[UR4][R2.64], R7 ;  /* 0x0000000702007986 */ /* 0x000fe2000c101904 */
[----:B------:R-:W-:Y:S05]  /*0360*/  EXIT ;  /* 0x000000000000794d */ /* 0x000fea0003800000 */
.L_x_3:
[----:B------:R-:W-:-:S00]  /*0370*/  BRA `(.L_x_3) ;  /* 0xfffffffc00fc7947 */ /* 0x000fc0000383ffff */
[----:B------:R-:W-:-:S00]  /*0380*/  NOP ;  /* 0x0000000000007918 */ /* 0x000fc00000000000 */
[----:B------:R-:W-:-:S00]  /*0390*/  NOP ;  /* 0x0000000000007918 */ /* 0x000fc00000000000 */
[----:B------:R-:W-:-:S00]  /*03a0*/  NOP ;  /* 0x0000000000007918 */ /* 0x000fc00000000000 */
[----:B------:R-:W-:-:S00]  /*03b0*/  NOP ;  /* 0x0000000000007918 */ /* 0x000fc00000000000 */
[----:B------:R-:W-:-:S00]  /*03c0*/  NOP ;  /* 0x0000000000007918 */ /* 0x000fc00000000000 */
[----:B------:R-:W-:-:S00]  /*03d0*/  NOP ;  /* 0x0000000000007918 */ /* 0x000fc00000000000 */
[----:B------:R-:W-:-:S00]  /*03e0*/  NOP ;  /* 0x0000000000007918 */ /* 0x000fc00000000000 */
[----:B------:R-:W-:-:S00]  /*03f0*/  NOP ;  /* 0x0000000000007918 */ /* 0x000fc00000000000 */
.L_x_4:


//--------------------- .nv.global.init           --------------------------
	.section	.nv.global.init,"aw",@progbits
.nv.global.init:
	.type		_$_str,@object
	.size		_$_str,(_$_str_$_2 - _$_str)
_$_str:
        /*0000*/ 	.byte	0x5f, 0x5f, 0x43, 0x55, 0x44, 0x41, 0x5f, 0x46, 0x54, 0x5a, 0x00
	.type		_$_str_$_2,@object
	.size		_$_str_$_2,(.L_1 - _$_str_$_2)
_$_str_$_2:
        /*000b*/ 	.byte	0x5f, 0x5f, 0x43, 0x55, 0x44, 0x41, 0x5f, 0x50, 0x52, 0x45, 0x43, 0x5f, 0x53, 0x51, 0x52, 0x54
        /*001b*/ 	.byte	0x00
.L_1:


//--------------------- .nv.constant0.triton_poi_fused_tanh_4 --------------------------
	.section	.nv.constant0.triton_poi_fused_tanh_4,"a",@progbits
	.sectionflags	@""
	.align	4
.nv.constant0.triton_poi_fused_tanh_4:
	.zero		548
